	.headerflags	@"EF_CUDA_TEXMODE_UNIFIED EF_CUDA_64BIT_ADDRESS EF_CUDA_ACCELERATORS EF_CUDA_SM90 EF_CUDA_VIRTUAL_SM(EF_CUDA_SM90)"
	.elftype	@"ET_EXEC"


//--------------------- .nv.info                  --------------------------
	.section	.nv.info,"",@"SHT_CUDA_INFO"
	.align	4


	//----- nvinfo : EIATTR_REGCOUNT
	.align		4
        /*0000*/ 	.byte	0x04, 0x2f
        /*0002*/ 	.short	(.L_1 - .L_0)
	.align		4
.L_0:
        /*0004*/ 	.word	index@(triton_poi_fused_cat_0)
        /*0008*/ 	.word	0x00000016


	//----- nvinfo : EIATTR_MIN_STACK_SIZE
	.align		4
.L_1:
        /*000c*/ 	.byte	0x04, 0x12
        /*000e*/ 	.short	(.L_3 - .L_2)
	.align		4
.L_2:
        /*0010*/ 	.word	index@(triton_poi_fused_cat_0)
        /*0014*/ 	.word	0x00000000


	//----- nvinfo : EIATTR_FRAME_SIZE
	.align		4
.L_3:
        /*0018*/ 	.byte	0x04, 0x11
        /*001a*/ 	.short	(.L_5 - .L_4)
	.align		4
.L_4:
        /*001c*/ 	.word	index@(triton_poi_fused_cat_0)
        /*0020*/ 	.word	0x00000000


	//----- nvinfo : EIATTR_MIN_STACK_SIZE
	.align		4
.L_5:
        /*0024*/ 	.byte	0x04, 0x12
        /*0026*/ 	.short	(.L_7 - .L_6)
	.align		4
.L_6:
        /*0028*/ 	.word	index@(triton_poi_fused_cat_0)
        /*002c*/ 	.word	0x00000000
.L_7:


//--------------------- .nv.info.triton_poi_fused_cat_0 --------------------------
	.section	.nv.info.triton_poi_fused_cat_0,"",@"SHT_CUDA_INFO"
	.sectionflags	@""
	.align	4


	//----- nvinfo : EIATTR_CUDA_API_VERSION
	.align		4
        /*0000*/ 	.byte	0x04, 0x37
        /*0002*/ 	.short	(.L_9 - .L_8)
.L_8:
        /*0004*/ 	.word	0x0000007c


	//----- nvinfo : EIATTR_KPARAM_INFO
	.align		4
.L_9:
        /*0008*/ 	.byte	0x04, 0x17
        /*000a*/ 	.short	(.L_11 - .L_10)
.L_10:
        /*000c*/ 	.word	0x00000000
        /*0010*/ 	.short	0x0002
        /*0012*/ 	.short	0x0010
        /*0014*/ 	.byte	0x00, 0xf0, 0x11, 0x00


	//----- nvinfo : EIATTR_KPARAM_INFO
	.align		4
.L_11:
        /*0018*/ 	.byte	0x04, 0x17
        /*001a*/ 	.short	(.L_13 - .L_12)
.L_12:
        /*001c*/ 	.word	0x00000000
        /*0020*/ 	.short	0x0001
        /*0022*/ 	.short	0x0008
        /*0024*/ 	.byte	0x00, 0xf4, 0x21, 0x00


	//----- nvinfo : EIATTR_KPARAM_INFO
	.align		4
.L_13:
        /*0028*/ 	.byte	0x04, 0x17
        /*002a*/ 	.short	(.L_15 - .L_14)
.L_14:
        /*002c*/ 	.word	0x00000000
        /*0030*/ 	.short	0x0000
        /*0032*/ 	.short	0x0000
        /*0034*/ 	.byte	0x00, 0xf4, 0x21, 0x00


	//----- nvinfo : EIATTR_SPARSE_MMA_MASK
	.align		4
.L_15:
        /*0038*/ 	.byte	0x03, 0x50
        /*003a*/ 	.short	0x0000


	//----- nvinfo : EIATTR_MAXREG_COUNT
	.align		4
        /*003c*/ 	.byte	0x03, 0x1b
        /*003e*/ 	.short	0x00ff


	//----- nvinfo : EIATTR_EXIT_INSTR_OFFSETS
	.align		4
        /*0040*/ 	.byte	0x04, 0x1c
        /*0042*/ 	.short	(.L_17 - .L_16)


	//   ....[0]....
.L_16:
        /*0044*/ 	.word	0x00000480


	//   ....[1]....
        /*0048*/ 	.word	0x000004a0


	//----- nvinfo : EIATTR_REQNTID
	.align		4
.L_17:
        /*004c*/ 	.byte	0x04, 0x10
        /*004e*/ 	.short	(.L_19 - .L_18)
.L_18:
        /*0050*/ 	.word	0x00000080
        /*0054*/ 	.word	0x00000001
        /*0058*/ 	.word	0x00000001


	//----- nvinfo : EIATTR_CBANK_PARAM_SIZE
	.align		4
.L_19:
        /*005c*/ 	.byte	0x03, 0x19
        /*005e*/ 	.short	0x0014


	//----- nvinfo : EIATTR_PARAM_CBANK
	.align		4
        /*0060*/ 	.byte	0x04, 0x0a
        /*0062*/ 	.short	(.L_21 - .L_20)
	.align		4
.L_20:
        /*0064*/ 	.word	index@(.nv.constant0.triton_poi_fused_cat_0)
        /*0068*/ 	.short	0x0210
        /*006a*/ 	.short	0x0014


	//----- nvinfo : EIATTR_SW_WAR
	.align		4
.L_21:
        /*006c*/ 	.byte	0x04, 0x36
        /*006e*/ 	.short	(.L_23 - .L_22)
.L_22:
        /*0070*/ 	.word	0x00000008
.L_23:


//--------------------- .nv.callgraph             --------------------------
	.section	.nv.callgraph,"",@"SHT_CUDA_CALLGRAPH"
	.align	4
	.sectionentsize	8
	.align		4
        /*0000*/ 	.word	0x00000000
	.align		4
        /*0004*/ 	.word	0xffffffff
	.align		4
        /*0008*/ 	.word	0x00000000
	.align		4
        /*000c*/ 	.word	0xfffffffe
	.align		4
        /*0010*/ 	.word	0x00000000
	.align		4
        /*0014*/ 	.word	0xfffffffd
	.align		4
        /*0018*/ 	.word	0x00000000
	.align		4
        /*001c*/ 	.word	0xfffffffc


//--------------------- .text.triton_poi_fused_cat_0 --------------------------
	.section	.text.triton_poi_fused_cat_0,"ax",@progbits
	.align	128
        .global         triton_poi_fused_cat_0
        .type           triton_poi_fused_cat_0,@function
        .size           triton_poi_fused_cat_0,(.L_x_1 - triton_poi_fused_cat_0)
        .other          triton_poi_fused_cat_0,@"STO_CUDA_ENTRY STV_DEFAULT"
triton_poi_fused_cat_0:
.text.triton_poi_fused_cat_0:
[----:B------:R-:W0:Y:S02]  /*0000*/  LDC R1, c[0x0][0x28] ;  /* 0x00000a00ff017b82 */ /* 0x000e240000000800 */
[----:B------:R-:W1:Y:S01]  /*0010*/  S2R R0, SR_TID.X ;  /* 0x0000000000007919 */ /* 0x000e620000002100 */
[----:B------:R-:W-:Y:S01]  /*0020*/  CS2R R12, SRZ ;  /* 0x00000000000c7805 */ /* 0x000fe2000001ff00 */
[----:B------:R-:W-:Y:S01]  /*0030*/  ULDC.64 UR4, c[0x0][0x208] ;  /* 0x0000820000047ab9 */ /* 0x000fe20000000a00 */
[----:B------:R-:W2:Y:S01]  /*0040*/  S2R R3, SR_CTAID.X ;  /* 0x0000000000037919 */ /* 0x000ea20000002500 */
[----:B-1----:R-:W-:Y:S02]  /*0050*/  LOP3.LUT R0, R0, 0x7f, RZ, 0xc0, !PT ;  /* 0x0000007f00007812 */ /* 0x002fe400078ec0ff */
[----:B--2---:R-:W-:-:S03]  /*0060*/  SHF.R.S32.HI R5, RZ, 0x18, R3 ;  /* 0x00000018ff057819 */ /* 0x004fc60000011403 */
[----:B------:R-:W-:Y:S02]  /*0070*/  IMAD R0, R3, 0x80, R0 ;  /* 0x0000008003007824 */ /* 0x000fe400078e0200 */
[----:B------:R-:W1:Y:S01]  /*0080*/  LDC.64 R2, c[0x0][0x210] ;  /* 0x00008400ff027b82 */ /* 0x000e620000000a00 */
[----:B------:R-:W-:Y:S02]  /*0090*/  SGXT R5, R5, 0x1 ;  /* 0x000000010505781a */ /* 0x000fe40000000200 */
[----:B------:R-:W-:Y:S02]  /*00a0*/  SHF.R.S32.HI R9, RZ, 0x1f, R0 ;  /* 0x0000001fff097819 */ /* 0x000fe40000011400 */
[-C--:B------:R-:W-:Y:S02]  /*00b0*/  LEA.HI R4, R5, R0.reuse, RZ, 0x4 ;  /* 0x0000000005047211 */ /* 0x080fe400078f20ff */
[----:B------:R-:W-:Y:S02]  /*00c0*/  LEA.HI R9, R9, R0, RZ, 0x2 ;  /* 0x0000000009097211 */ /* 0x000fe400078f10ff */
[----:B------:R-:W-:-:S02]  /*00d0*/  SHF.R.S32.HI R7, RZ, 0x4, R4 ;  /* 0x00000004ff077819 */ /* 0x000fc40000011404 */
[----:B------:R-:W-:Y:S02]  /*00e0*/  LEA.HI R6, R5, R0, RZ, 0x5 ;  /* 0x0000000005067211 */ /* 0x000fe400078f28ff */
[----:B------:R-:W-:Y:S02]  /*00f0*/  LEA.HI R4, R4, R7, RZ, 0x1 ;  /* 0x0000000704047211 */ /* 0x000fe400078f08ff */
[----:B------:R-:W-:Y:S01]  /*0100*/  SHF.R.S32.HI R5, RZ, 0x2, R9 ;  /* 0x00000002ff057819 */ /* 0x000fe20000011409 */
[----:B------:R-:W-:Y:S01]  /*0110*/  IMAD.SHL.U32 R8, R6, 0x2, RZ ;  /* 0x0000000206087824 */ /* 0x000fe200078e00ff */
[----:B------:R-:W-:Y:S02]  /*0120*/  LOP3.LUT R4, R4, 0xfffffffe, RZ, 0xc0, !PT ;  /* 0xfffffffe04047812 */ /* 0x000fe400078ec0ff */
[----:B------:R-:W-:Y:S02]  /*0130*/  LEA.HI R6, R5, R5, RZ, 0x2 ;  /* 0x0000000505067211 */ /* 0x000fe400078f10ff */
[----:B------:R-:W-:Y:S01]  /*0140*/  LOP3.LUT R8, R8, 0xffffffc0, RZ, 0xc0, !PT ;  /* 0xffffffc008087812 */ /* 0x000fe200078ec0ff */
[----:B------:R-:W-:Y:S01]  /*0150*/  IMAD.IADD R10, R7, 0x1, -R4 ;  /* 0x00000001070a7824 */ /* 0x000fe200078e0a04 */
[----:B------:R-:W-:-:S02]  /*0160*/  LOP3.LUT R9, R9, 0xfffffffc, RZ, 0xc0, !PT ;  /* 0xfffffffc09097812 */ /* 0x000fc400078ec0ff */
[----:B------:R-:W-:Y:S02]  /*0170*/  LOP3.LUT R6, R6, 0xffffffc, RZ, 0xc0, !PT ;  /* 0x0ffffffc06067812 */ /* 0x000fe400078ec0ff */
[----:B------:R-:W-:Y:S02]  /*0180*/  ISETP.GE.AND P1, PT, R10, 0x1, PT ;  /* 0x000000010a00780c */ /* 0x000fe40003f26270 */
[----:B------:R-:W-:Y:S01]  /*0190*/  IADD3 R9, R8, R0, -R9 ;  /* 0x0000000008097210 */ /* 0x000fe20007ffe809 */
[----:B------:R-:W-:Y:S01]  /*01a0*/  IMAD.IADD R6, R5, 0x1, -R6 ;  /* 0x0000000105067824 */ /* 0x000fe200078e0a06 */
[----:B------:R-:W-:-:S03]  /*01b0*/  ISETP.LT.AND P3, PT, R0, 0x80, !P1 ;  /* 0x000000800000780c */ /* 0x000fc60004f61270 */
[----:B------:R-:W-:-:S04]  /*01c0*/  IMAD R11, R6, 0x10, R9 ;  /* 0x00000010060b7824 */ /* 0x000fc800078e0209 */
[----:B-1----:R-:W-:-:S04]  /*01d0*/  IMAD.WIDE R4, R11, 0x4, R2 ;  /* 0x000000040b047825 */ /* 0x002fc800078e0202 */
[C---:B------:R-:W-:Y:S02]  /*01e0*/  VIADD R7, R11.reuse, 0x4 ;  /* 0x000000040b077836 */ /* 0x040fe40000000000 */
[----:B------:R-:W2:Y:S01]  /*01f0*/  @P3 LDG.E.EL R12, desc[UR4][R4.64] ;  /* 0x00000004040c3981 */ /* 0x000ea2000c2e1900 */
[----:B------:R-:W-:Y:S02]  /*0200*/  VIADD R9, R11, 0x8 ;  /* 0x000000080b097836 */ /* 0x000fe40000000000 */
[----:B------:R-:W-:Y:S01]  /*0210*/  IMAD.WIDE R6, R7, 0x4, R2 ;  /* 0x0000000407067825 */ /* 0x000fe200078e0202 */
[----:B------:R-:W-:-:S04]  /*0220*/  CS2R R14, SRZ ;  /* 0x00000000000e7805 */ /* 0x000fc8000001ff00 */
[----:B------:R-:W3:Y:S01]  /*0230*/  @P3 LDG.E.EL R13, desc[UR4][R6.64] ;  /* 0x00000004060d3981 */ /* 0x000ee2000c2e1900 */
[----:B------:R-:W-:-:S05]  /*0240*/  IMAD.WIDE R8, R9, 0x4, R2 ;  /* 0x0000000409087825 */ /* 0x000fca00078e0202 */
[----:B------:R-:W4:Y:S01]  /*0250*/  @P3 LDG.E.EL R14, desc[UR4][R8.64] ;  /* 0x00000004080e3981 */ /* 0x000f22000c2e1900 */
[----:B------:R-:W-:Y:S01]  /*0260*/  ISETP.GE.AND P0, PT, R0, 0x80, PT ;  /* 0x000000800000780c */ /* 0x000fe20003f06270 */
[----:B------:R-:W-:Y:S01]  /*0270*/  VIADD R11, R11, 0xc ;  /* 0x0000000c0b0b7836 */ /* 0x000fe20000000000 */
[----:B------:R-:W-:Y:S02]  /*0280*/  CS2R R16, SRZ ;  /* 0x0000000000107805 */ /* 0x000fe4000001ff00 */
[----:B------:R-:W-:Y:S01]  /*0290*/  ISETP.GT.AND P2, PT, R10, RZ, !P0 ;  /* 0x000000ff0a00720c */ /* 0x000fe20004744270 */
[----:B------:R-:W-:Y:S01]  /*02a0*/  IMAD.WIDE R10, R11, 0x4, R2 ;  /* 0x000000040b0a7825 */ /* 0x000fe200078e0202 */
[----:B------:R-:W-:-:S04]  /*02b0*/  CS2R R18, SRZ ;  /* 0x0000000000127805 */ /* 0x000fc8000001ff00 */
[----:B------:R-:W5:Y:S07]  /*02c0*/  @P3 LDG.E.EL R15, desc[UR4][R10.64] ;  /* 0x000000040a0f3981 */ /* 0x000f6e000c2e1900 */
[----:B------:R-:W5:Y:S04]  /*02d0*/  @P2 LDG.E.EL R16, desc[UR4][R4.64] ;  /* 0x0000000404102981 */ /* 0x000f68000c2e1900 */
[----:B------:R-:W5:Y:S04]  /*02e0*/  @P2 LDG.E.EL R17, desc[UR4][R6.64] ;  /* 0x0000000406112981 */ /* 0x000f68000c2e1900 */
[----:B------:R-:W5:Y:S04]  /*02f0*/  @P2 LDG.E.EL R18, desc[UR4][R8.64] ;  /* 0x0000000408122981 */ /* 0x000f68000c2e1900 */
[----:B------:R-:W5:Y:S01]  /*0300*/  @P2 LDG.E.EL R19, desc[UR4][R10.64] ;  /* 0x000000040a132981 */ /* 0x000f62000c2e1900 */
[----:B--2---:R-:W-:-:S04]  /*0310*/  SEL R12, R12, RZ, P3 ;  /* 0x000000ff0c0c7207 */ /* 0x004fc80001800000 */
[----:B------:R-:W-:Y:S02]  /*0320*/  FSETP.NAN.AND P5, PT, R12, R12, PT ;  /* 0x0000000c0c00720b */ /* 0x000fe40003fa8000 */
[----:B---3--:R-:W-:-:S04]  /*0330*/  SEL R13, R13, RZ, P3 ;  /* 0x000000ff0d0d7207 */ /* 0x008fc80001800000 */
[----:B------:R-:W-:Y:S02]  /*0340*/  FSETP.GT.AND P4, PT, R12, R13, PT ;  /* 0x0000000d0c00720b */ /* 0x000fe40003f84000 */
[----:B----4-:R-:W-:-:S05]  /*0350*/  SEL R3, R14, RZ, P3 ;  /* 0x000000ff0e037207 */ /* 0x010fca0001800000 */
[----:B------:R-:W-:-:S04]  /*0360*/  @!P5 FSEL R12, R12, R13, P4 ;  /* 0x0000000d0c0cd208 */ /* 0x000fc80002000000 */
[C---:B------:R-:W-:Y:S02]  /*0370*/  FSETP.GT.AND P4, PT, R12.reuse, R3, PT ;  /* 0x000000030c00720b */ /* 0x040fe40003f84000 */
[----:B------:R-:W-:Y:S02]  /*0380*/  FSETP.NAN.AND P5, PT, R12, R12, PT ;  /* 0x0000000c0c00720b */ /* 0x000fe40003fa8000 */
[----:B-----5:R-:W-:Y:S02]  /*0390*/  SEL R15, R15, RZ, P3 ;  /* 0x000000ff0f0f7207 */ /* 0x020fe40001800000 */
[----:B------:R-:W-:-:S07]  /*03a0*/  SEL R16, R16, RZ, P2 ;  /* 0x000000ff10107207 */ /* 0x000fce0001000000 */
[----:B------:R-:W-:Y:S02]  /*03b0*/  @!P4 FSEL R12, R12, R3, P5 ;  /* 0x000000030c0cc208 */ /* 0x000fe40002800000 */
[----:B------:R-:W1:Y:S01]  /*03c0*/  LDC.64 R2, c[0x0][0x218] ;  /* 0x00008600ff027b82 */ /* 0x000e620000000a00 */
[----:B------:R-:W-:Y:S02]  /*03d0*/  SEL R17, R17, RZ, P2 ;  /* 0x000000ff11117207 */ /* 0x000fe40001000000 */
[----:B------:R-:W-:Y:S02]  /*03e0*/  FSETP.GT.AND P3, PT, R12, R15, PT ;  /* 0x0000000f0c00720b */ /* 0x000fe40003f64000 */
[----:B------:R-:W-:Y:S01]  /*03f0*/  SEL R18, R18, RZ, P2 ;  /* 0x000000ff12127207 */ /* 0x000fe20001000000 */
[----:B------:R-:W-:Y:S01]  /*0400*/  FADD R17, R16, R17 ;  /* 0x0000001110117221 */ /* 0x000fe20000000000 */
[----:B------:R-:W-:-:S03]  /*0410*/  SEL R19, R19, RZ, P2 ;  /* 0x000000ff13137207 */ /* 0x000fc60001000000 */
[----:B------:R-:W-:Y:S01]  /*0420*/  FADD R18, R17, R18 ;  /* 0x0000001211127221 */ /* 0x000fe20000000000 */
[----:B------:R-:W-:-:S03]  /*0430*/  FSETP.NAN.AND P2, PT, R12, R12, PT ;  /* 0x0000000c0c00720b */ /* 0x000fc60003f48000 */
[----:B------:R-:W-:Y:S02]  /*0440*/  FADD R19, R18, R19 ;  /* 0x0000001312137221 */ /* 0x000fe40000000000 */
[----:B------:R-:W-:Y:S02]  /*0450*/  @!P3 FSEL R12, R12, R15, P2 ;  /* 0x0000000f0c0cb208 */ /* 0x000fe40001000000 */
[----:B------:R-:W-:Y:S01]  /*0460*/  @P1 FMUL R12, R19, 0.25 ;  /* 0x3e800000130c1820 */ /* 0x000fe20000400000 */
[----:B-1----:R-:W-:Y:S01]  /*0470*/  IMAD.WIDE R2, R0, 0x4, R2 ;  /* 0x0000000400027825 */ /* 0x002fe200078e0202 */
[----:B------:R-:W-:Y:S06]  /*0480*/  @P0 EXIT ;  /* 0x000000000000094d */ /* 0x000fec0003800000 */
[----:B------:R-:W-:Y:S01]  /*0490*/  STG.E desc[UR4][R2.64], R12 ;  /* 0x0000000c02007986 */ /* 0x000fe2000c101904 */
[----:B------:R-:W-:Y:S05]  /*04a0*/  EXIT ;  /* 0x000000000000794d */ /* 0x000fea0003800000 */
.L_x_0:
[----:B------:R-:W-:-:S00]  /*04b0*/  BRA `(.L_x_0) ;  /* 0xfffffffc00fc7947 */ /* 0x000fc0000383ffff */
[----:B------:R-:W-:-:S00]  /*04c0*/  NOP ;  /* 0x0000000000007918 */ /* 0x000fc00000000000 */
        /* <DEDUP_REMOVED lines=11> */
.L_x_1:


//--------------------- .nv.constant0.triton_poi_fused_cat_0 --------------------------
	.section	.nv.constant0.triton_poi_fused_cat_0,"a",@progbits
	.sectionflags	@""
	.align	4
.nv.constant0.triton_poi_fused_cat_0:
	.zero		548
